//
// Generated by NVIDIA NVVM Compiler
//
// Compiler Build ID: CL-36424714
// Cuda compilation tools, release 13.0, V13.0.88
// Based on NVVM 20.0.0
//

.version 9.0
.target sm_100
.address_size 64

	// .globl	_Z8kernelAxPfS_S_i

.visible .entry _Z8kernelAxPfS_S_i(
	.param .u64 .ptr .align 1 _Z8kernelAxPfS_S_i_param_0,
	.param .u64 .ptr .align 1 _Z8kernelAxPfS_S_i_param_1,
	.param .u64 .ptr .align 1 _Z8kernelAxPfS_S_i_param_2,
	.param .u32 _Z8kernelAxPfS_S_i_param_3
)
{


	ret;

}
	// .globl	_Z9kernelATxPfS_S_i
.visible .entry _Z9kernelATxPfS_S_i(
	.param .u64 .ptr .align 1 _Z9kernelATxPfS_S_i_param_0,
	.param .u64 .ptr .align 1 _Z9kernelATxPfS_S_i_param_1,
	.param .u64 .ptr .align 1 _Z9kernelATxPfS_S_i_param_2,
	.param .u32 _Z9kernelATxPfS_S_i_param_3
)
{


	ret;

}


// ===== COMPILED SASS (sm_100) =====

	.target	sm_100

	.elftype	@"ET_EXEC"


//--------------------- .note.nv.tkinfo           --------------------------
	.section	.note.nv.tkinfo,"",@"SHT_NOTE"
	.sectionflags	@"SHF_NOTE_NV_TKINFO"
	.tkinfo
        /*0018*/ 	.word	0x00000002
        /*0030*/ 	.string	""
        /*0030*/ 	.string	"ptxas"
        /*0030*/ 	.string	"Cuda compilation tools, release 13.0, V13.0.88"
        /*0030*/ 	.string	"Build cuda_13.0.r13.0/compiler.36424714_0"
        /*0030*/ 	.string	"-arch sm_100 -m 64 "



//--------------------- .note.nv.cuinfo           --------------------------
	.section	.note.nv.cuinfo,"",@"SHT_NOTE"
	.sectionflags	@"SHF_NOTE_NV_CUINFO"
        /*0018*/ 	.short	0x0002
        /*001a*/ 	.short	0x0064
        /*001c*/ 	.short	0x0082
	.zero		2


//--------------------- .nv.info                  --------------------------
	.section	.nv.info,"",@"SHT_CUDA_INFO"
	.align	4


	//----- nvinfo : EIATTR_REGCOUNT
	.align		4
        /*0000*/ 	.byte	0x04, 0x2f
        /*0002*/ 	.short	(.L_1 - .L_0)
	.align		4
.L_0:
        /*0004*/ 	.word	index@(_Z8kernelAxPfS_S_i)
        /*0008*/ 	.word	0x00000004


	//----- nvinfo : EIATTR_FRAME_SIZE
	.align		4
.L_1:
        /*000c*/ 	.byte	0x04, 0x11
        /*000e*/ 	.short	(.L_3 - .L_2)
	.align		4
.L_2:
        /*0010*/ 	.word	index@(_Z8kernelAxPfS_S_i)
        /*0014*/ 	.word	0x00000000


	//----- nvinfo : EIATTR_REGCOUNT
	.align		4
.L_3:
        /*0018*/ 	.byte	0x04, 0x2f
        /*001a*/ 	.short	(.L_5 - .L_4)
	.align		4
.L_4:
        /*001c*/ 	.word	index@(_Z9kernelATxPfS_S_i)
        /*0020*/ 	.word	0x00000004


	//----- nvinfo : EIATTR_FRAME_SIZE
	.align		4
.L_5:
        /*0024*/ 	.byte	0x04, 0x11
        /*0026*/ 	.short	(.L_7 - .L_6)
	.align		4
.L_6:
        /*0028*/ 	.word	index@(_Z9kernelATxPfS_S_i)
        /*002c*/ 	.word	0x00000000


	//----- nvinfo : EIATTR_MIN_STACK_SIZE
	.align		4
.L_7:
        /*0030*/ 	.byte	0x04, 0x12
        /*0032*/ 	.short	(.L_9 - .L_8)
	.align		4
.L_8:
        /*0034*/ 	.word	index@(_Z9kernelATxPfS_S_i)
        /*0038*/ 	.word	0x00000000


	//----- nvinfo : EIATTR_MIN_STACK_SIZE
	.align		4
.L_9:
        /*003c*/ 	.byte	0x04, 0x12
        /*003e*/ 	.short	(.L_11 - .L_10)
	.align		4
.L_10:
        /*0040*/ 	.word	index@(_Z8kernelAxPfS_S_i)
        /*0044*/ 	.word	0x00000000
.L_11:


//--------------------- .nv.compat                --------------------------
	.section	.nv.compat,"",@"SHT_CUDA_COMPAT_INFO"
	.align	4
        /*0000*/ 	.byte	0x02, 0x09, 0x00, 0x00, 0x02, 0x02, 0x01, 0x00, 0x02, 0x05, 0x05, 0x00, 0x03, 0x07, 0x01, 0x01
        /*0010*/ 	.byte	0x02, 0x03, 0x00, 0x00, 0x02, 0x06, 0x01, 0x00, 0x04, 0x0b, 0x08, 0x00, 0x09, 0x00, 0x00, 0x00
        /*0020*/ 	.byte	0x00, 0x00, 0x00, 0x00


//--------------------- .nv.info._Z9kernelATxPfS_S_i --------------------------
	.section	.nv.info._Z9kernelATxPfS_S_i,"",@"SHT_CUDA_INFO"
	.sectionflags	@""
	.align	4


	//----- nvinfo : EIATTR_CUDA_API_VERSION
	.align		4
        /*0000*/ 	.byte	0x04, 0x37
        /*0002*/ 	.short	(.L_13 - .L_12)
.L_12:
        /*0004*/ 	.word	0x00000082


	//----- nvinfo : EIATTR_KPARAM_INFO
	.align		4
.L_13:
        /*0008*/ 	.byte	0x04, 0x17
        /*000a*/ 	.short	(.L_15 - .L_14)
.L_14:
        /*000c*/ 	.word	0x00000000
        /*0010*/ 	.short	0x0003
        /*0012*/ 	.short	0x0018
        /*0014*/ 	.byte	0x00, 0xf0, 0x11, 0x00


	//----- nvinfo : EIATTR_KPARAM_INFO
	.align		4
.L_15:
        /*0018*/ 	.byte	0x04, 0x17
        /*001a*/ 	.short	(.L_17 - .L_16)
.L_16:
        /*001c*/ 	.word	0x00000000
        /*0020*/ 	.short	0x0002
        /*0022*/ 	.short	0x0010
        /*0024*/ 	.byte	0x00, 0xf5, 0x21, 0x00


	//----- nvinfo : EIATTR_KPARAM_INFO
	.align		4
.L_17:
        /*0028*/ 	.byte	0x04, 0x17
        /*002a*/ 	.short	(.L_19 - .L_18)
.L_18:
        /*002c*/ 	.word	0x00000000
        /*0030*/ 	.short	0x0001
        /*0032*/ 	.short	0x0008
        /*0034*/ 	.byte	0x00, 0xf5, 0x21, 0x00


	//----- nvinfo : EIATTR_KPARAM_INFO
	.align		4
.L_19:
        /*0038*/ 	.byte	0x04, 0x17
        /*003a*/ 	.short	(.L_21 - .L_20)
.L_20:
        /*003c*/ 	.word	0x00000000
        /*0040*/ 	.short	0x0000
        /*0042*/ 	.short	0x0000
        /*0044*/ 	.byte	0x00, 0xf5, 0x21, 0x00


	//----- nvinfo : EIATTR_SPARSE_MMA_MASK
	.align		4
.L_21:
        /*0048*/ 	.byte	0x03, 0x50
        /*004a*/ 	.short	0x0000


	//----- nvinfo : EIATTR_MAXREG_COUNT
	.align		4
        /*004c*/ 	.byte	0x03, 0x1b
        /*004e*/ 	.short	0x00ff


	//----- nvinfo : EIATTR_MERCURY_ISA_VERSION
	.align		4
        /*0050*/ 	.byte	0x03, 0x5f
        /*0052*/ 	.short	0x0101


	//----- nvinfo : EIATTR_VRC_CTA_INIT_COUNT
	.align		4
        /*0054*/ 	.byte	0x02, 0x4a
	.zero		1
	.zero		1


	//----- nvinfo : EIATTR_EXIT_INSTR_OFFSETS
	.align		4
        /*0058*/ 	.byte	0x04, 0x1c
        /*005a*/ 	.short	(.L_23 - .L_22)


	//   ....[0]....
.L_22:
        /*005c*/ 	.word	0x00000010


	//----- nvinfo : EIATTR_CBANK_PARAM_SIZE
	.align		4
.L_23:
        /*0060*/ 	.byte	0x03, 0x19
        /*0062*/ 	.short	0x001c


	//----- nvinfo : EIATTR_PARAM_CBANK
	.align		4
        /*0064*/ 	.byte	0x04, 0x0a
        /*0066*/ 	.short	(.L_25 - .L_24)
	.align		4
.L_24:
        /*0068*/ 	.word	index@(.nv.constant0._Z9kernelATxPfS_S_i)
        /*006c*/ 	.short	0x0380
        /*006e*/ 	.short	0x001c


	//----- nvinfo : EIATTR_SW_WAR
	.align		4
.L_25:
        /*0070*/ 	.byte	0x04, 0x36
        /*0072*/ 	.short	(.L_27 - .L_26)
.L_26:
        /*0074*/ 	.word	0x00000008
.L_27:


//--------------------- .nv.info._Z8kernelAxPfS_S_i --------------------------
	.section	.nv.info._Z8kernelAxPfS_S_i,"",@"SHT_CUDA_INFO"
	.sectionflags	@""
	.align	4


	//----- nvinfo : EIATTR_CUDA_API_VERSION
	.align		4
        /*0000*/ 	.byte	0x04, 0x37
        /*0002*/ 	.short	(.L_29 - .L_28)
.L_28:
        /*0004*/ 	.word	0x00000082


	//----- nvinfo : EIATTR_KPARAM_INFO
	.align		4
.L_29:
        /*0008*/ 	.byte	0x04, 0x17
        /*000a*/ 	.short	(.L_31 - .L_30)
.L_30:
        /*000c*/ 	.word	0x00000000
        /*0010*/ 	.short	0x0003
        /*0012*/ 	.short	0x0018
        /*0014*/ 	.byte	0x00, 0xf0, 0x11, 0x00


	//----- nvinfo : EIATTR_KPARAM_INFO
	.align		4
.L_31:
        /*0018*/ 	.byte	0x04, 0x17
        /*001a*/ 	.short	(.L_33 - .L_32)
.L_32:
        /*001c*/ 	.word	0x00000000
        /*0020*/ 	.short	0x0002
        /*0022*/ 	.short	0x0010
        /*0024*/ 	.byte	0x00, 0xf5, 0x21, 0x00


	//----- nvinfo : EIATTR_KPARAM_INFO
	.align		4
.L_33:
        /*0028*/ 	.byte	0x04, 0x17
        /*002a*/ 	.short	(.L_35 - .L_34)
.L_34:
        /*002c*/ 	.word	0x00000000
        /*0030*/ 	.short	0x0001
        /*0032*/ 	.short	0x0008
        /*0034*/ 	.byte	0x00, 0xf5, 0x21, 0x00


	//----- nvinfo : EIATTR_KPARAM_INFO
	.align		4
.L_35:
        /*0038*/ 	.byte	0x04, 0x17
        /*003a*/ 	.short	(.L_37 - .L_36)
.L_36:
        /*003c*/ 	.word	0x00000000
        /*0040*/ 	.short	0x0000
        /*0042*/ 	.short	0x0000
        /*0044*/ 	.byte	0x00, 0xf5, 0x21, 0x00


	//----- nvinfo : EIATTR_SPARSE_MMA_MASK
	.align		4
.L_37:
        /*0048*/ 	.byte	0x03, 0x50
        /*004a*/ 	.short	0x0000


	//----- nvinfo : EIATTR_MAXREG_COUNT
	.align		4
        /*004c*/ 	.byte	0x03, 0x1b
        /*004e*/ 	.short	0x00ff


	//----- nvinfo : EIATTR_MERCURY_ISA_VERSION
	.align		4
        /*0050*/ 	.byte	0x03, 0x5f
        /*0052*/ 	.short	0x0101


	//----- nvinfo : EIATTR_VRC_CTA_INIT_COUNT
	.align		4
        /*0054*/ 	.byte	0x02, 0x4a
	.zero		1
	.zero		1


	//----- nvinfo : EIATTR_EXIT_INSTR_OFFSETS
	.align		4
        /*0058*/ 	.byte	0x04, 0x1c
        /*005a*/ 	.short	(.L_39 - .L_38)


	//   ....[0]....
.L_38:
        /*005c*/ 	.word	0x00000010


	//----- nvinfo : EIATTR_CBANK_PARAM_SIZE
	.align		4
.L_39:
        /*0060*/ 	.byte	0x03, 0x19
        /*0062*/ 	.short	0x001c


	//----- nvinfo : EIATTR_PARAM_CBANK
	.align		4
        /*0064*/ 	.byte	0x04, 0x0a
        /*0066*/ 	.short	(.L_41 - .L_40)
	.align		4
.L_40:
        /*0068*/ 	.word	index@(.nv.constant0._Z8kernelAxPfS_S_i)
        /*006c*/ 	.short	0x0380
        /*006e*/ 	.short	0x001c


	//----- nvinfo : EIATTR_SW_WAR
	.align		4
.L_41:
        /*0070*/ 	.byte	0x04, 0x36
        /*0072*/ 	.short	(.L_43 - .L_42)
.L_42:
        /*0074*/ 	.word	0x00000008
.L_43:


//--------------------- .nv.callgraph             --------------------------
	.section	.nv.callgraph,"",@"SHT_CUDA_CALLGRAPH"
	.align	4
	.sectionentsize	8
	.align		4
        /*0000*/ 	.word	0x00000000
	.align		4
        /*0004*/ 	.word	0xffffffff
	.align		4
        /*0008*/ 	.word	0x00000000
	.align		4
        /*000c*/ 	.word	0xfffffffe
	.align		4
        /*0010*/ 	.word	0x00000000
	.align		4
        /*0014*/ 	.word	0xfffffffd
	.align		4
        /*0018*/ 	.word	0x00000000
	.align		4
        /*001c*/ 	.word	0xfffffffc


//--------------------- .text._Z9kernelATxPfS_S_i --------------------------
	.section	.text._Z9kernelATxPfS_S_i,"ax",@progbits
	.align	128
        .global         _Z9kernelATxPfS_S_i
        .type           _Z9kernelATxPfS_S_i,@function
        .size           _Z9kernelATxPfS_S_i,(.L_x_2 - _Z9kernelATxPfS_S_i)
        .other          _Z9kernelATxPfS_S_i,@"STO_CUDA_ENTRY STV_DEFAULT"
_Z9kernelATxPfS_S_i:
.text._Z9kernelATxPfS_S_i:
[----:B------:R-:W-:Y:S01]  /*0000*/  LDC R1, c[0x0][0x37c] ;  /* 0x0000df00ff017b82 */ /* 0x000fe20000000800 */
[----:B------:R-:W-:Y:S05]  /*0010*/  EXIT ;  /* 0x000000000000794d */ /* 0x000fea0003800000 */
.L_x_0:
[----:B------:R-:W-:-:S00]  /*0020*/  BRA `(.L_x_0) ;  /* 0xfffffffc00fc7947 */ /* 0x000fc0000383ffff */
[----:B------:R-:W-:-:S00]  /*0030*/  NOP ;  /* 0x0000000000007918 */ /* 0x000fc00000000000 */
        /* <DEDUP_REMOVED lines=12> */
.L_x_2:


//--------------------- .text._Z8kernelAxPfS_S_i  --------------------------
	.section	.text._Z8kernelAxPfS_S_i,"ax",@progbits
	.align	128
        .global         _Z8kernelAxPfS_S_i
        .type           _Z8kernelAxPfS_S_i,@function
        .size           _Z8kernelAxPfS_S_i,(.L_x_3 - _Z8kernelAxPfS_S_i)
        .other          _Z8kernelAxPfS_S_i,@"STO_CUDA_ENTRY STV_DEFAULT"
_Z8kernelAxPfS_S_i:
.text._Z8kernelAxPfS_S_i:
[----:B------:R-:W-:Y:S01]  /*0000*/  LDC R1, c[0x0][0x37c] ;  /* 0x0000df00ff017b82 */ /* 0x000fe20000000800 */
[----:B------:R-:W-:Y:S05]  /*0010*/  EXIT ;  /* 0x000000000000794d */ /* 0x000fea0003800000 */
.L_x_1:
        /* <DEDUP_REMOVED lines=14> */
.L_x_3:


//--------------------- .nv.shared.reserved.0     --------------------------
	.section	.nv.shared.reserved.0,"aw",@nobits
	.weak		__nv_reservedSMEM_offset_0_alias
	.size		__nv_reservedSMEM_offset_0_alias, 0, 64
	.other		__nv_reservedSMEM_offset_0_alias,@"STO_CUDA_RESERVED_SHARED STV_DEFAULT"
__nv_reservedSMEM_offset_0_alias:
	.zero		0
	.zero		64


//--------------------- .nv.constant0._Z9kernelATxPfS_S_i --------------------------
	.section	.nv.constant0._Z9kernelATxPfS_S_i,"a",@progbits
	.sectionflags	@""
	.align	4
.nv.constant0._Z9kernelATxPfS_S_i:
	.zero		924


//--------------------- .nv.constant0._Z8kernelAxPfS_S_i --------------------------
	.section	.nv.constant0._Z8kernelAxPfS_S_i,"a",@progbits
	.sectionflags	@""
	.align	4
.nv.constant0._Z8kernelAxPfS_S_i:
	.zero		924


//--------------------- SYMBOLS --------------------------

	.type		.nv.reservedSmem.offset0,@object
	.size		.nv.reservedSmem.offset0,0x4
